//
// Generated by NVIDIA NVVM Compiler
//
// Compiler Build ID: CL-36424714
// Cuda compilation tools, release 13.0, V13.0.88
// Based on NVVM 20.0.0
//

.version 9.0
.target sm_100
.address_size 64

	// .globl	_Z10vector_addPdS_S_

.visible .entry _Z10vector_addPdS_S_(
	.param .u64 .ptr .align 1 _Z10vector_addPdS_S__param_0,
	.param .u64 .ptr .align 1 _Z10vector_addPdS_S__param_1,
	.param .u64 .ptr .align 1 _Z10vector_addPdS_S__param_2
)
{
	.reg .pred 	%p<2>;
	.reg .b32 	%r<5>;
	.reg .b64 	%rd<11>;
	.reg .b64 	%fd<4>;

	ld.param.u64 	%rd1, [_Z10vector_addPdS_S__param_0];
	ld.param.u64 	%rd2, [_Z10vector_addPdS_S__param_1];
	ld.param.u64 	%rd3, [_Z10vector_addPdS_S__param_2];
	mov.u32 	%r2, %tid.x;
	mov.u32 	%r3, %ctaid.x;
	mov.u32 	%r4, %ntid.x;
	mad.lo.s32 	%r1, %r3, %r4, %r2;
	setp.gt.s32 	%p1, %r1, 9999999;
	@%p1 bra 	$L__BB0_2;
	cvta.to.global.u64 	%rd4, %rd1;
	cvta.to.global.u64 	%rd5, %rd2;
	cvta.to.global.u64 	%rd6, %rd3;
	mul.wide.s32 	%rd7, %r1, 8;
	add.s64 	%rd8, %rd4, %rd7;
	ld.global.f64 	%fd1, [%rd8];
	add.s64 	%rd9, %rd5, %rd7;
	ld.global.f64 	%fd2, [%rd9];
	add.f64 	%fd3, %fd1, %fd2;
	add.s64 	%rd10, %rd6, %rd7;
	st.global.f64 	[%rd10], %fd3;
$L__BB0_2:
	ret;

}
	// .globl	_Z10vector_mulPdS_S_
.visible .entry _Z10vector_mulPdS_S_(
	.param .u64 .ptr .align 1 _Z10vector_mulPdS_S__param_0,
	.param .u64 .ptr .align 1 _Z10vector_mulPdS_S__param_1,
	.param .u64 .ptr .align 1 _Z10vector_mulPdS_S__param_2
)
{
	.reg .pred 	%p<2>;
	.reg .b32 	%r<5>;
	.reg .b64 	%rd<11>;
	.reg .b64 	%fd<4>;

	ld.param.u64 	%rd1, [_Z10vector_mulPdS_S__param_0];
	ld.param.u64 	%rd2, [_Z10vector_mulPdS_S__param_1];
	ld.param.u64 	%rd3, [_Z10vector_mulPdS_S__param_2];
	mov.u32 	%r2, %tid.x;
	mov.u32 	%r3, %ctaid.x;
	mov.u32 	%r4, %ntid.x;
	mad.lo.s32 	%r1, %r3, %r4, %r2;
	setp.gt.s32 	%p1, %r1, 9999999;
	@%p1 bra 	$L__BB1_2;
	cvta.to.global.u64 	%rd4, %rd1;
	cvta.to.global.u64 	%rd5, %rd2;
	cvta.to.global.u64 	%rd6, %rd3;
	mul.wide.s32 	%rd7, %r1, 8;
	add.s64 	%rd8, %rd4, %rd7;
	ld.global.f64 	%fd1, [%rd8];
	add.s64 	%rd9, %rd5, %rd7;
	ld.global.f64 	%fd2, [%rd9];
	mul.f64 	%fd3, %fd1, %fd2;
	add.s64 	%rd10, %rd6, %rd7;
	st.global.f64 	[%rd10], %fd3;
$L__BB1_2:
	ret;

}


// ===== COMPILED SASS (sm_100) =====

	.target	sm_100

	.elftype	@"ET_EXEC"


//--------------------- .note.nv.tkinfo           --------------------------
	.section	.note.nv.tkinfo,"",@"SHT_NOTE"
	.sectionflags	@"SHF_NOTE_NV_TKINFO"
	.tkinfo
        /*0018*/ 	.word	0x00000002
        /*0030*/ 	.string	""
        /*0030*/ 	.string	"ptxas"
        /*0030*/ 	.string	"Cuda compilation tools, release 13.0, V13.0.88"
        /*0030*/ 	.string	"Build cuda_13.0.r13.0/compiler.36424714_0"
        /*0030*/ 	.string	"-arch sm_100 -m 64 "



//--------------------- .note.nv.cuinfo           --------------------------
	.section	.note.nv.cuinfo,"",@"SHT_NOTE"
	.sectionflags	@"SHF_NOTE_NV_CUINFO"
        /*0018*/ 	.short	0x0002
        /*001a*/ 	.short	0x0064
        /*001c*/ 	.short	0x0082
	.zero		2


//--------------------- .nv.info                  --------------------------
	.section	.nv.info,"",@"SHT_CUDA_INFO"
	.align	4


	//----- nvinfo : EIATTR_REGCOUNT
	.align		4
        /*0000*/ 	.byte	0x04, 0x2f
        /*0002*/ 	.short	(.L_1 - .L_0)
	.align		4
.L_0:
        /*0004*/ 	.word	index@(_Z10vector_addPdS_S_)
        /*0008*/ 	.word	0x0000000e


	//----- nvinfo : EIATTR_FRAME_SIZE
	.align		4
.L_1:
        /*000c*/ 	.byte	0x04, 0x11
        /*000e*/ 	.short	(.L_3 - .L_2)
	.align		4
.L_2:
        /*0010*/ 	.word	index@(_Z10vector_addPdS_S_)
        /*0014*/ 	.word	0x00000000


	//----- nvinfo : EIATTR_REGCOUNT
	.align		4
.L_3:
        /*0018*/ 	.byte	0x04, 0x2f
        /*001a*/ 	.short	(.L_5 - .L_4)
	.align		4
.L_4:
        /*001c*/ 	.word	index@(_Z10vector_mulPdS_S_)
        /*0020*/ 	.word	0x0000000e


	//----- nvinfo : EIATTR_FRAME_SIZE
	.align		4
.L_5:
        /*0024*/ 	.byte	0x04, 0x11
        /*0026*/ 	.short	(.L_7 - .L_6)
	.align		4
.L_6:
        /*0028*/ 	.word	index@(_Z10vector_mulPdS_S_)
        /*002c*/ 	.word	0x00000000


	//----- nvinfo : EIATTR_MIN_STACK_SIZE
	.align		4
.L_7:
        /*0030*/ 	.byte	0x04, 0x12
        /*0032*/ 	.short	(.L_9 - .L_8)
	.align		4
.L_8:
        /*0034*/ 	.word	index@(_Z10vector_mulPdS_S_)
        /*0038*/ 	.word	0x00000000


	//----- nvinfo : EIATTR_MIN_STACK_SIZE
	.align		4
.L_9:
        /*003c*/ 	.byte	0x04, 0x12
        /*003e*/ 	.short	(.L_11 - .L_10)
	.align		4
.L_10:
        /*0040*/ 	.word	index@(_Z10vector_addPdS_S_)
        /*0044*/ 	.word	0x00000000
.L_11:


//--------------------- .nv.compat                --------------------------
	.section	.nv.compat,"",@"SHT_CUDA_COMPAT_INFO"
	.align	4
        /*0000*/ 	.byte	0x02, 0x09, 0x00, 0x00, 0x02, 0x02, 0x01, 0x00, 0x02, 0x05, 0x05, 0x00, 0x03, 0x07, 0x01, 0x01
        /*0010*/ 	.byte	0x02, 0x03, 0x00, 0x00, 0x02, 0x06, 0x01, 0x00, 0x04, 0x0b, 0x08, 0x00, 0x01, 0x00, 0x00, 0x00
        /*0020*/ 	.byte	0x00, 0x00, 0x00, 0x00


//--------------------- .nv.info._Z10vector_mulPdS_S_ --------------------------
	.section	.nv.info._Z10vector_mulPdS_S_,"",@"SHT_CUDA_INFO"
	.sectionflags	@""
	.align	4


	//----- nvinfo : EIATTR_CUDA_API_VERSION
	.align		4
        /*0000*/ 	.byte	0x04, 0x37
        /*0002*/ 	.short	(.L_13 - .L_12)
.L_12:
        /*0004*/ 	.word	0x00000082


	//----- nvinfo : EIATTR_KPARAM_INFO
	.align		4
.L_13:
        /*0008*/ 	.byte	0x04, 0x17
        /*000a*/ 	.short	(.L_15 - .L_14)
.L_14:
        /*000c*/ 	.word	0x00000000
        /*0010*/ 	.short	0x0002
        /*0012*/ 	.short	0x0010
        /*0014*/ 	.byte	0x00, 0xf5, 0x21, 0x00


	//----- nvinfo : EIATTR_KPARAM_INFO
	.align		4
.L_15:
        /*0018*/ 	.byte	0x04, 0x17
        /*001a*/ 	.short	(.L_17 - .L_16)
.L_16:
        /*001c*/ 	.word	0x00000000
        /*0020*/ 	.short	0x0001
        /*0022*/ 	.short	0x0008
        /*0024*/ 	.byte	0x00, 0xf5, 0x21, 0x00


	//----- nvinfo : EIATTR_KPARAM_INFO
	.align		4
.L_17:
        /*0028*/ 	.byte	0x04, 0x17
        /*002a*/ 	.short	(.L_19 - .L_18)
.L_18:
        /*002c*/ 	.word	0x00000000
        /*0030*/ 	.short	0x0000
        /*0032*/ 	.short	0x0000
        /*0034*/ 	.byte	0x00, 0xf5, 0x21, 0x00


	//----- nvinfo : EIATTR_SPARSE_MMA_MASK
	.align		4
.L_19:
        /*0038*/ 	.byte	0x03, 0x50
        /*003a*/ 	.short	0x0000


	//----- nvinfo : EIATTR_MAXREG_COUNT
	.align		4
        /*003c*/ 	.byte	0x03, 0x1b
        /*003e*/ 	.short	0x00ff


	//----- nvinfo : EIATTR_MERCURY_ISA_VERSION
	.align		4
        /*0040*/ 	.byte	0x03, 0x5f
        /*0042*/ 	.short	0x0101


	//----- nvinfo : EIATTR_VRC_CTA_INIT_COUNT
	.align		4
        /*0044*/ 	.byte	0x02, 0x4a
	.zero		1
	.zero		1


	//----- nvinfo : EIATTR_EXIT_INSTR_OFFSETS
	.align		4
        /*0048*/ 	.byte	0x04, 0x1c
        /*004a*/ 	.short	(.L_21 - .L_20)


	//   ....[0]....
.L_20:
        /*004c*/ 	.word	0x00000060


	//   ....[1]....
        /*0050*/ 	.word	0x00000120


	//----- nvinfo : EIATTR_CBANK_PARAM_SIZE
	.align		4
.L_21:
        /*0054*/ 	.byte	0x03, 0x19
        /*0056*/ 	.short	0x0018


	//----- nvinfo : EIATTR_PARAM_CBANK
	.align		4
        /*0058*/ 	.byte	0x04, 0x0a
        /*005a*/ 	.short	(.L_23 - .L_22)
	.align		4
.L_22:
        /*005c*/ 	.word	index@(.nv.constant0._Z10vector_mulPdS_S_)
        /*0060*/ 	.short	0x0380
        /*0062*/ 	.short	0x0018


	//----- nvinfo : EIATTR_SW_WAR
	.align		4
.L_23:
        /*0064*/ 	.byte	0x04, 0x36
        /*0066*/ 	.short	(.L_25 - .L_24)
.L_24:
        /*0068*/ 	.word	0x00000008
.L_25:


//--------------------- .nv.info._Z10vector_addPdS_S_ --------------------------
	.section	.nv.info._Z10vector_addPdS_S_,"",@"SHT_CUDA_INFO"
	.sectionflags	@""
	.align	4


	//----- nvinfo : EIATTR_CUDA_API_VERSION
	.align		4
        /*0000*/ 	.byte	0x04, 0x37
        /*0002*/ 	.short	(.L_27 - .L_26)
.L_26:
        /*0004*/ 	.word	0x00000082


	//----- nvinfo : EIATTR_KPARAM_INFO
	.align		4
.L_27:
        /*0008*/ 	.byte	0x04, 0x17
        /*000a*/ 	.short	(.L_29 - .L_28)
.L_28:
        /*000c*/ 	.word	0x00000000
        /*0010*/ 	.short	0x0002
        /*0012*/ 	.short	0x0010
        /*0014*/ 	.byte	0x00, 0xf5, 0x21, 0x00


	//----- nvinfo : EIATTR_KPARAM_INFO
	.align		4
.L_29:
        /*0018*/ 	.byte	0x04, 0x17
        /*001a*/ 	.short	(.L_31 - .L_30)
.L_30:
        /*001c*/ 	.word	0x00000000
        /*0020*/ 	.short	0x0001
        /*0022*/ 	.short	0x0008
        /*0024*/ 	.byte	0x00, 0xf5, 0x21, 0x00


	//----- nvinfo : EIATTR_KPARAM_INFO
	.align		4
.L_31:
        /*0028*/ 	.byte	0x04, 0x17
        /*002a*/ 	.short	(.L_33 - .L_32)
.L_32:
        /*002c*/ 	.word	0x00000000
        /*0030*/ 	.short	0x0000
        /*0032*/ 	.short	0x0000
        /*0034*/ 	.byte	0x00, 0xf5, 0x21, 0x00


	//----- nvinfo : EIATTR_SPARSE_MMA_MASK
	.align		4
.L_33:
        /*0038*/ 	.byte	0x03, 0x50
        /*003a*/ 	.short	0x0000


	//----- nvinfo : EIATTR_MAXREG_COUNT
	.align		4
        /*003c*/ 	.byte	0x03, 0x1b
        /*003e*/ 	.short	0x00ff


	//----- nvinfo : EIATTR_MERCURY_ISA_VERSION
	.align		4
        /*0040*/ 	.byte	0x03, 0x5f
        /*0042*/ 	.short	0x0101


	//----- nvinfo : EIATTR_VRC_CTA_INIT_COUNT
	.align		4
        /*0044*/ 	.byte	0x02, 0x4a
	.zero		1
	.zero		1


	//----- nvinfo : EIATTR_EXIT_INSTR_OFFSETS
	.align		4
        /*0048*/ 	.byte	0x04, 0x1c
        /*004a*/ 	.short	(.L_35 - .L_34)


	//   ....[0]....
.L_34:
        /*004c*/ 	.word	0x00000060


	//   ....[1]....
        /*0050*/ 	.word	0x00000120


	//----- nvinfo : EIATTR_CBANK_PARAM_SIZE
	.align		4
.L_35:
        /*0054*/ 	.byte	0x03, 0x19
        /*0056*/ 	.short	0x0018


	//----- nvinfo : EIATTR_PARAM_CBANK
	.align		4
        /*0058*/ 	.byte	0x04, 0x0a
        /*005a*/ 	.short	(.L_37 - .L_36)
	.align		4
.L_36:
        /*005c*/ 	.word	index@(.nv.constant0._Z10vector_addPdS_S_)
        /*0060*/ 	.short	0x0380
        /*0062*/ 	.short	0x0018


	//----- nvinfo : EIATTR_SW_WAR
	.align		4
.L_37:
        /*0064*/ 	.byte	0x04, 0x36
        /*0066*/ 	.short	(.L_39 - .L_38)
.L_38:
        /*0068*/ 	.word	0x00000008
.L_39:


//--------------------- .nv.callgraph             --------------------------
	.section	.nv.callgraph,"",@"SHT_CUDA_CALLGRAPH"
	.align	4
	.sectionentsize	8
	.align		4
        /*0000*/ 	.word	0x00000000
	.align		4
        /*0004*/ 	.word	0xffffffff
	.align		4
        /*0008*/ 	.word	0x00000000
	.align		4
        /*000c*/ 	.word	0xfffffffe
	.align		4
        /*0010*/ 	.word	0x00000000
	.align		4
        /*0014*/ 	.word	0xfffffffd
	.align		4
        /*0018*/ 	.word	0x00000000
	.align		4
        /*001c*/ 	.word	0xfffffffc


//--------------------- .text._Z10vector_mulPdS_S_ --------------------------
	.section	.text._Z10vector_mulPdS_S_,"ax",@progbits
	.align	128
        .global         _Z10vector_mulPdS_S_
        .type           _Z10vector_mulPdS_S_,@function
        .size           _Z10vector_mulPdS_S_,(.L_x_2 - _Z10vector_mulPdS_S_)
        .other          _Z10vector_mulPdS_S_,@"STO_CUDA_ENTRY STV_DEFAULT"
_Z10vector_mulPdS_S_:
.text._Z10vector_mulPdS_S_:
[----:B------:R-:W-:Y:S01]  /*0000*/  LDC R1, c[0x0][0x37c] ;  /* 0x0000df00ff017b82 */ /* 0x000fe20000000800 */
[----:B------:R-:W0:Y:S07]  /*0010*/  S2R R11, SR_TID.X ;  /* 0x00000000000b7919 */ /* 0x000e2e0000002100 */
[----:B------:R-:W0:Y:S08]  /*0020*/  S2UR UR4, SR_CTAID.X ;  /* 0x00000000000479c3 */ /* 0x000e300000002500 */
[----:B------:R-:W0:Y:S02]  /*0030*/  LDC R0, c[0x0][0x360] ;  /* 0x0000d800ff007b82 */ /* 0x000e240000000800 */
[----:B0-----:R-:W-:-:S05]  /*0040*/  IMAD R11, R0, UR4, R11 ;  /* 0x00000004000b7c24 */ /* 0x001fca000f8e020b */
[----:B------:R-:W-:-:S13]  /*0050*/  ISETP.GT.AND P0, PT, R11, 0x98967f, PT ;  /* 0x0098967f0b00780c */ /* 0x000fda0003f04270 */
[----:B------:R-:W-:Y:S05]  /*0060*/  @P0 EXIT ;  /* 0x000000000000094d */ /* 0x000fea0003800000 */
[----:B------:R-:W0:Y:S01]  /*0070*/  LDC.64 R2, c[0x0][0x380] ;  /* 0x0000e000ff027b82 */ /* 0x000e220000000a00 */
[----:B------:R-:W1:Y:S07]  /*0080*/  LDCU.64 UR4, c[0x0][0x358] ;  /* 0x00006b00ff0477ac */ /* 0x000e6e0008000a00 */
[----:B------:R-:W2:Y:S08]  /*0090*/  LDC.64 R4, c[0x0][0x388] ;  /* 0x0000e200ff047b82 */ /* 0x000eb00000000a00 */
[----:B------:R-:W3:Y:S01]  /*00a0*/  LDC.64 R8, c[0x0][0x390] ;  /* 0x0000e400ff087b82 */ /* 0x000ee20000000a00 */
[----:B0-----:R-:W-:-:S06]  /*00b0*/  IMAD.WIDE R2, R11, 0x8, R2 ;  /* 0x000000080b027825 */ /* 0x001fcc00078e0202 */
[----:B-1----:R-:W4:Y:S01]  /*00c0*/  LDG.E.64 R2, desc[UR4][R2.64] ;  /* 0x0000000402027981 */ /* 0x002f22000c1e1b00 */
[----:B--2---:R-:W-:-:S06]  /*00d0*/  IMAD.WIDE R4, R11, 0x8, R4 ;  /* 0x000000080b047825 */ /* 0x004fcc00078e0204 */
[----:B------:R-:W4:Y:S01]  /*00e0*/  LDG.E.64 R4, desc[UR4][R4.64] ;  /* 0x0000000404047981 */ /* 0x000f22000c1e1b00 */
[----:B---3--:R-:W-:Y:S01]  /*00f0*/  IMAD.WIDE R8, R11, 0x8, R8 ;  /* 0x000000080b087825 */ /* 0x008fe200078e0208 */
[----:B----4-:R-:W-:-:S07]  /*0100*/  DMUL R6, R2, R4 ;  /* 0x0000000402067228 */ /* 0x010fce0000000000 */
[----:B------:R-:W-:Y:S01]  /*0110*/  STG.E.64 desc[UR4][R8.64], R6 ;  /* 0x0000000608007986 */ /* 0x000fe2000c101b04 */
[----:B------:R-:W-:Y:S05]  /*0120*/  EXIT ;  /* 0x000000000000794d */ /* 0x000fea0003800000 */
.L_x_0:
[----:B------:R-:W-:-:S00]  /*0130*/  BRA `(.L_x_0) ;  /* 0xfffffffc00fc7947 */ /* 0x000fc0000383ffff */
[----:B------:R-:W-:-:S00]  /*0140*/  NOP ;  /* 0x0000000000007918 */ /* 0x000fc00000000000 */
        /* <DEDUP_REMOVED lines=11> */
.L_x_2:


//--------------------- .text._Z10vector_addPdS_S_ --------------------------
	.section	.text._Z10vector_addPdS_S_,"ax",@progbits
	.align	128
        .global         _Z10vector_addPdS_S_
        .type           _Z10vector_addPdS_S_,@function
        .size           _Z10vector_addPdS_S_,(.L_x_3 - _Z10vector_addPdS_S_)
        .other          _Z10vector_addPdS_S_,@"STO_CUDA_ENTRY STV_DEFAULT"
_Z10vector_addPdS_S_:
.text._Z10vector_addPdS_S_:
        /* <DEDUP_REMOVED lines=16> */
[----:B----4-:R-:W-:-:S07]  /*0100*/  DADD R6, R2, R4 ;  /* 0x0000000002067229 */ /* 0x010fce0000000004 */
[----:B------:R-:W-:Y:S01]  /*0110*/  STG.E.64 desc[UR4][R8.64], R6 ;  /* 0x0000000608007986 */ /* 0x000fe2000c101b04 */
[----:B------:R-:W-:Y:S05]  /*0120*/  EXIT ;  /* 0x000000000000794d */ /* 0x000fea0003800000 */
.L_x_1:
        /* <DEDUP_REMOVED lines=13> */
.L_x_3:


//--------------------- .nv.shared.reserved.0     --------------------------
	.section	.nv.shared.reserved.0,"aw",@nobits
	.weak		__nv_reservedSMEM_offset_0_alias
	.size		__nv_reservedSMEM_offset_0_alias, 0, 64
	.other		__nv_reservedSMEM_offset_0_alias,@"STO_CUDA_RESERVED_SHARED STV_DEFAULT"
__nv_reservedSMEM_offset_0_alias:
	.zero		0
	.zero		64


//--------------------- .nv.constant0._Z10vector_mulPdS_S_ --------------------------
	.section	.nv.constant0._Z10vector_mulPdS_S_,"a",@progbits
	.sectionflags	@""
	.align	4
.nv.constant0._Z10vector_mulPdS_S_:
	.zero		920


//--------------------- .nv.constant0._Z10vector_addPdS_S_ --------------------------
	.section	.nv.constant0._Z10vector_addPdS_S_,"a",@progbits
	.sectionflags	@""
	.align	4
.nv.constant0._Z10vector_addPdS_S_:
	.zero		920


//--------------------- SYMBOLS --------------------------

	.type		.nv.reservedSmem.offset0,@object
	.size		.nv.reservedSmem.offset0,0x4
